	.headerflags	@"EF_CUDA_TEXMODE_UNIFIED EF_CUDA_64BIT_ADDRESS EF_CUDA_ACCELERATORS EF_CUDA_SM90 EF_CUDA_VIRTUAL_SM(EF_CUDA_SM90)"
	.elftype	@"ET_EXEC"


//--------------------- .nv.info                  --------------------------
	.section	.nv.info,"",@"SHT_CUDA_INFO"
	.align	4


	//----- nvinfo : EIATTR_REGCOUNT
	.align		4
        /*0000*/ 	.byte	0x04, 0x2f
        /*0002*/ 	.short	(.L_1 - .L_0)
	.align		4
.L_0:
        /*0004*/ 	.word	index@(triton_poi_fused_convolution_relu_0)
        /*0008*/ 	.word	0x00000012


	//----- nvinfo : EIATTR_MIN_STACK_SIZE
	.align		4
.L_1:
        /*000c*/ 	.byte	0x04, 0x12
        /*000e*/ 	.short	(.L_3 - .L_2)
	.align		4
.L_2:
        /*0010*/ 	.word	index@(triton_poi_fused_convolution_relu_0)
        /*0014*/ 	.word	0x00000000


	//----- nvinfo : EIATTR_FRAME_SIZE
	.align		4
.L_3:
        /*0018*/ 	.byte	0x04, 0x11
        /*001a*/ 	.short	(.L_5 - .L_4)
	.align		4
.L_4:
        /*001c*/ 	.word	index@(triton_poi_fused_convolution_relu_0)
        /*0020*/ 	.word	0x00000000


	//----- nvinfo : EIATTR_MIN_STACK_SIZE
	.align		4
.L_5:
        /*0024*/ 	.byte	0x04, 0x12
        /*0026*/ 	.short	(.L_7 - .L_6)
	.align		4
.L_6:
        /*0028*/ 	.word	index@(triton_poi_fused_convolution_relu_0)
        /*002c*/ 	.word	0x00000000
.L_7:


//--------------------- .nv.info.triton_poi_fused_convolution_relu_0 --------------------------
	.section	.nv.info.triton_poi_fused_convolution_relu_0,"",@"SHT_CUDA_INFO"
	.sectionflags	@""
	.align	4


	//----- nvinfo : EIATTR_CUDA_API_VERSION
	.align		4
        /*0000*/ 	.byte	0x04, 0x37
        /*0002*/ 	.short	(.L_9 - .L_8)
.L_8:
        /*0004*/ 	.word	0x0000007c


	//----- nvinfo : EIATTR_KPARAM_INFO
	.align		4
.L_9:
        /*0008*/ 	.byte	0x04, 0x17
        /*000a*/ 	.short	(.L_11 - .L_10)
.L_10:
        /*000c*/ 	.word	0x00000000
        /*0010*/ 	.short	0x0002
        /*0012*/ 	.short	0x0010
        /*0014*/ 	.byte	0x00, 0xf0, 0x11, 0x00


	//----- nvinfo : EIATTR_KPARAM_INFO
	.align		4
.L_11:
        /*0018*/ 	.byte	0x04, 0x17
        /*001a*/ 	.short	(.L_13 - .L_12)
.L_12:
        /*001c*/ 	.word	0x00000000
        /*0020*/ 	.short	0x0001
        /*0022*/ 	.short	0x0008
        /*0024*/ 	.byte	0x00, 0xf4, 0x21, 0x00


	//----- nvinfo : EIATTR_KPARAM_INFO
	.align		4
.L_13:
        /*0028*/ 	.byte	0x04, 0x17
        /*002a*/ 	.short	(.L_15 - .L_14)
.L_14:
        /*002c*/ 	.word	0x00000000
        /*0030*/ 	.short	0x0000
        /*0032*/ 	.short	0x0000
        /*0034*/ 	.byte	0x00, 0xf4, 0x21, 0x00


	//----- nvinfo : EIATTR_SPARSE_MMA_MASK
	.align		4
.L_15:
        /*0038*/ 	.byte	0x03, 0x50
        /*003a*/ 	.short	0x0000


	//----- nvinfo : EIATTR_MAXREG_COUNT
	.align		4
        /*003c*/ 	.byte	0x03, 0x1b
        /*003e*/ 	.short	0x00ff


	//----- nvinfo : EIATTR_EXIT_INSTR_OFFSETS
	.align		4
        /*0040*/ 	.byte	0x04, 0x1c
        /*0042*/ 	.short	(.L_17 - .L_16)


	//   ....[0]....
.L_16:
        /*0044*/ 	.word	0x00000370


	//----- nvinfo : EIATTR_REQNTID
	.align		4
.L_17:
        /*0048*/ 	.byte	0x04, 0x10
        /*004a*/ 	.short	(.L_19 - .L_18)
.L_18:
        /*004c*/ 	.word	0x00000080
        /*0050*/ 	.word	0x00000001
        /*0054*/ 	.word	0x00000001


	//----- nvinfo : EIATTR_CBANK_PARAM_SIZE
	.align		4
.L_19:
        /*0058*/ 	.byte	0x03, 0x19
        /*005a*/ 	.short	0x0014


	//----- nvinfo : EIATTR_PARAM_CBANK
	.align		4
        /*005c*/ 	.byte	0x04, 0x0a
        /*005e*/ 	.short	(.L_21 - .L_20)
	.align		4
.L_20:
        /*0060*/ 	.word	index@(.nv.constant0.triton_poi_fused_convolution_relu_0)
        /*0064*/ 	.short	0x0210
        /*0066*/ 	.short	0x0014


	//----- nvinfo : EIATTR_SW_WAR
	.align		4
.L_21:
        /*0068*/ 	.byte	0x04, 0x36
        /*006a*/ 	.short	(.L_23 - .L_22)
.L_22:
        /*006c*/ 	.word	0x00000008
.L_23:


//--------------------- .nv.callgraph             --------------------------
	.section	.nv.callgraph,"",@"SHT_CUDA_CALLGRAPH"
	.align	4
	.sectionentsize	8
	.align		4
        /*0000*/ 	.word	0x00000000
	.align		4
        /*0004*/ 	.word	0xffffffff
	.align		4
        /*0008*/ 	.word	0x00000000
	.align		4
        /*000c*/ 	.word	0xfffffffe
	.align		4
        /*0010*/ 	.word	0x00000000
	.align		4
        /*0014*/ 	.word	0xfffffffd
	.align		4
        /*0018*/ 	.word	0x00000000
	.align		4
        /*001c*/ 	.word	0xfffffffc


//--------------------- .text.triton_poi_fused_convolution_relu_0 --------------------------
	.section	.text.triton_poi_fused_convolution_relu_0,"ax",@progbits
	.align	128
        .global         triton_poi_fused_convolution_relu_0
        .type           triton_poi_fused_convolution_relu_0,@function
        .size           triton_poi_fused_convolution_relu_0,(.L_x_1 - triton_poi_fused_convolution_relu_0)
        .other          triton_poi_fused_convolution_relu_0,@"STO_CUDA_ENTRY STV_DEFAULT"
triton_poi_fused_convolution_relu_0:
.text.triton_poi_fused_convolution_relu_0:
[----:B------:R-:W-:Y:S01]  /*0000*/  LDC R1, c[0x0][0x28] ;  /* 0x00000a00ff017b82 */ /* 0x000fe20000000800 */
[----:B------:R-:W1:Y:S07]  /*0010*/  S2R R0, SR_TID.X ;  /* 0x0000000000007919 */ /* 0x000e6e0000002100 */
[----:B------:R-:W2:Y:S01]  /*0020*/  LDC.64 R2, c[0x0][0x218] ;  /* 0x00008600ff027b82 */ /* 0x000ea20000000a00 */
[----:B------:R-:W-:Y:S01]  /*0030*/  ULDC.64 UR4, c[0x0][0x208] ;  /* 0x0000820000047ab9 */ /* 0x000fe20000000a00 */
[----:B------:R-:W3:Y:S06]  /*0040*/  S2R R9, SR_CTAID.X ;  /* 0x0000000000097919 */ /* 0x000eec0000002500 */
[----:B------:R-:W4:Y:S01]  /*0050*/  LDC.64 R4, c[0x0][0x210] ;  /* 0x00008400ff047b82 */ /* 0x000f220000000a00 */
[----:B-1----:R-:W-:-:S05]  /*0060*/  IMAD.SHL.U32 R0, R0, 0x4, RZ ;  /* 0x0000000400007824 */ /* 0x002fca00078e00ff */
[----:B------:R-:W-:-:S05]  /*0070*/  LOP3.LUT R0, R0, 0x1fc, RZ, 0xc0, !PT ;  /* 0x000001fc00007812 */ /* 0x000fca00078ec0ff */
[----:B---3--:R-:W-:-:S04]  /*0080*/  IMAD R9, R9, 0x400, R0 ;  /* 0x0000040009097824 */ /* 0x008fc800078e0200 */
[----:B------:R-:W-:-:S04]  /*0090*/  IMAD.HI R6, R9, 0x42df9bb1, RZ ;  /* 0x42df9bb109067827 */ /* 0x000fc800078e02ff */
[----:B------:R-:W-:Y:S01]  /*00a0*/  VIADD R0, R9, 0x200 ;  /* 0x0000020009007836 */ /* 0x000fe20000000000 */
[----:B------:R-:W-:-:S03]  /*00b0*/  SHF.R.U32.HI R7, RZ, 0x1f, R6 ;  /* 0x0000001fff077819 */ /* 0x000fc60000011606 */
[----:B------:R-:W-:Y:S01]  /*00c0*/  IMAD.HI R0, R0, 0x42df9bb1, RZ ;  /* 0x42df9bb100007827 */ /* 0x000fe200078e02ff */
[----:B------:R-:W-:-:S04]  /*00d0*/  LEA.HI.SX32 R7, R6, R7, 0x15 ;  /* 0x0000000706077211 */ /* 0x000fc800078faaff */
[----:B------:R-:W-:Y:S02]  /*00e0*/  SHF.R.U32.HI R11, RZ, 0x1f, R0 ;  /* 0x0000001fff0b7819 */ /* 0x000fe40000011600 */
[----:B------:R-:W-:Y:S02]  /*00f0*/  LEA.HI R6, R7, R7, RZ, 0x6 ;  /* 0x0000000707067211 */ /* 0x000fe400078f30ff */
[----:B------:R-:W-:Y:S02]  /*0100*/  LEA.HI.SX32 R0, R0, R11, 0x15 ;  /* 0x0000000b00007211 */ /* 0x000fe400078faaff */
[----:B------:R-:W-:Y:S02]  /*0110*/  LOP3.LUT R6, R6, 0xffffffc0, RZ, 0xc0, !PT ;  /* 0xffffffc006067812 */ /* 0x000fe400078ec0ff */
[----:B------:R-:W-:-:S03]  /*0120*/  LEA.HI R8, R0, R0, RZ, 0x6 ;  /* 0x0000000000087211 */ /* 0x000fc600078f30ff */
[----:B------:R-:W-:Y:S01]  /*0130*/  IMAD.IADD R11, R7, 0x1, -R6 ;  /* 0x00000001070b7824 */ /* 0x000fe200078e0a06 */
[----:B------:R-:W-:Y:S01]  /*0140*/  LOP3.LUT R7, R8, 0xffffffc0, RZ, 0xc0, !PT ;  /* 0xffffffc008077812 */ /* 0x000fe200078ec0ff */
[----:B----4-:R-:W-:-:S04]  /*0150*/  IMAD.WIDE R8, R9, 0x4, R4 ;  /* 0x0000000409087825 */ /* 0x010fc800078e0204 */
[----:B--2---:R-:W-:-:S04]  /*0160*/  IMAD.WIDE R10, R11, 0x4, R2 ;  /* 0x000000040b0a7825 */ /* 0x004fc800078e0202 */
[----:B------:R-:W-:Y:S02]  /*0170*/  IMAD.IADD R13, R0, 0x1, -R7 ;  /* 0x00000001000d7824 */ /* 0x000fe400078e0a07 */
[----:B------:R-:W2:Y:S02]  /*0180*/  LDG.E.128 R4, desc[UR4][R8.64] ;  /* 0x0000000408047981 */ /* 0x000ea4000c1e1d00 */
[----:B------:R-:W-:Y:S02]  /*0190*/  IMAD.WIDE R2, R13, 0x4, R2 ;  /* 0x000000040d027825 */ /* 0x000fe400078e0202 */
[----:B------:R-:W2:Y:S04]  /*01a0*/  LDG.E.EL R10, desc[UR4][R10.64] ;  /* 0x000000040a0a7981 */ /* 0x000ea8000c2e1900 */
[----:B------:R-:W3:Y:S04]  /*01b0*/  LDG.E.EL R2, desc[UR4][R2.64] ;  /* 0x0000000402027981 */ /* 0x000ee8000c2e1900 */
[----:B------:R-:W3:Y:S01]  /*01c0*/  LDG.E.128 R12, desc[UR4][R8.64+0x800] ;  /* 0x00080004080c7981 */ /* 0x000ee2000c1e1d00 */
[CC--:B--2---:R-:W-:Y:S01]  /*01d0*/  FSETP.GEU.AND P6, PT, R5.reuse, -R10.reuse, PT ;  /* 0x8000000a0500720b */ /* 0x0c4fe20003fce000 */
[--C-:B------:R-:W-:Y:S01]  /*01e0*/  FADD R5, R5, R10.reuse ;  /* 0x0000000a05057221 */ /* 0x100fe20000000000 */
[CC--:B------:R-:W-:Y:S01]  /*01f0*/  FSETP.GEU.AND P0, PT, R6.reuse, -R10.reuse, PT ;  /* 0x8000000a0600720b */ /* 0x0c0fe20003f0e000 */
[--C-:B------:R-:W-:Y:S01]  /*0200*/  FADD R6, R6, R10.reuse ;  /* 0x0000000a06067221 */ /* 0x100fe20000000000 */
[C---:B------:R-:W-:Y:S01]  /*0210*/  FSETP.GEU.AND P1, PT, R7.reuse, -R10, PT ;  /* 0x8000000a0700720b */ /* 0x040fe20003f2e000 */
[----:B------:R-:W-:Y:S01]  /*0220*/  FADD R7, R7, R10 ;  /* 0x0000000a07077221 */ /* 0x000fe20000000000 */
[----:B------:R-:W-:-:S02]  /*0230*/  SEL R5, R5, RZ, P6 ;  /* 0x000000ff05057207 */ /* 0x000fc40003000000 */
[CC--:B---3--:R-:W-:Y:S01]  /*0240*/  FSETP.GEU.AND P3, PT, R13.reuse, -R2.reuse, PT ;  /* 0x800000020d00720b */ /* 0x0c8fe20003f6e000 */
[--C-:B------:R-:W-:Y:S01]  /*0250*/  FADD R13, R13, R2.reuse ;  /* 0x000000020d0d7221 */ /* 0x100fe20000000000 */
[CC--:B------:R-:W-:Y:S01]  /*0260*/  FSETP.GEU.AND P4, PT, R14.reuse, -R2.reuse, PT ;  /* 0x800000020e00720b */ /* 0x0c0fe20003f8e000 */
[--C-:B------:R-:W-:Y:S01]  /*0270*/  FADD R14, R14, R2.reuse ;  /* 0x000000020e0e7221 */ /* 0x100fe20000000000 */
[C---:B------:R-:W-:Y:S01]  /*0280*/  FSETP.GEU.AND P5, PT, R15.reuse, -R2, PT ;  /* 0x800000020f00720b */ /* 0x040fe20003fae000 */
[----:B------:R-:W-:Y:S01]  /*0290*/  FADD R15, R15, R2 ;  /* 0x000000020f0f7221 */ /* 0x000fe20000000000 */
[C---:B------:R-:W-:Y:S01]  /*02a0*/  FSETP.GEU.AND P2, PT, R4.reuse, -R10, PT ;  /* 0x8000000a0400720b */ /* 0x040fe20003f4e000 */
[----:B------:R-:W-:Y:S01]  /*02b0*/  FADD R4, R4, R10 ;  /* 0x0000000a04047221 */ /* 0x000fe20000000000 */
[C---:B------:R-:W-:Y:S01]  /*02c0*/  FSETP.GEU.AND P6, PT, R12.reuse, -R2, PT ;  /* 0x800000020c00720b */ /* 0x040fe20003fce000 */
[----:B------:R-:W-:Y:S01]  /*02d0*/  FADD R2, R12, R2 ;  /* 0x000000020c027221 */ /* 0x000fe20000000000 */
[----:B------:R-:W-:-:S02]  /*02e0*/  SEL R6, R6, RZ, P0 ;  /* 0x000000ff06067207 */ /* 0x000fc40000000000 */
[----:B------:R-:W-:Y:S02]  /*02f0*/  SEL R7, R7, RZ, P1 ;  /* 0x000000ff07077207 */ /* 0x000fe40000800000 */
[----:B------:R-:W-:Y:S02]  /*0300*/  SEL R4, R4, RZ, P2 ;  /* 0x000000ff04047207 */ /* 0x000fe40001000000 */
[----:B------:R-:W-:Y:S02]  /*0310*/  SEL R13, R13, RZ, P3 ;  /* 0x000000ff0d0d7207 */ /* 0x000fe40001800000 */
[----:B------:R-:W-:Y:S01]  /*0320*/  SEL R14, R14, RZ, P4 ;  /* 0x000000ff0e0e7207 */ /* 0x000fe20002000000 */
[----:B------:R-:W-:Y:S01]  /*0330*/  STG.E.128 desc[UR4][R8.64], R4 ;  /* 0x0000000408007986 */ /* 0x000fe2000c101d04 */
[----:B------:R-:W-:Y:S02]  /*0340*/  SEL R15, R15, RZ, P5 ;  /* 0x000000ff0f0f7207 */ /* 0x000fe40002800000 */
[----:B------:R-:W-:-:S05]  /*0350*/  SEL R12, R2, RZ, P6 ;  /* 0x000000ff020c7207 */ /* 0x000fca0003000000 */
[----:B------:R-:W-:Y:S01]  /*0360*/  STG.E.128 desc[UR4][R8.64+0x800], R12 ;  /* 0x0008000c08007986 */ /* 0x000fe2000c101d04 */
[----:B------:R-:W-:Y:S05]  /*0370*/  EXIT ;  /* 0x000000000000794d */ /* 0x000fea0003800000 */
.L_x_0:
[----:B------:R-:W-:-:S00]  /*0380*/  BRA `(.L_x_0) ;  /* 0xfffffffc00fc7947 */ /* 0x000fc0000383ffff */
[----:B------:R-:W-:-:S00]  /*0390*/  NOP ;  /* 0x0000000000007918 */ /* 0x000fc00000000000 */
        /* <DEDUP_REMOVED lines=14> */
.L_x_1:


//--------------------- .nv.constant0.triton_poi_fused_convolution_relu_0 --------------------------
	.section	.nv.constant0.triton_poi_fused_convolution_relu_0,"a",@progbits
	.sectionflags	@""
	.align	4
.nv.constant0.triton_poi_fused_convolution_relu_0:
	.zero		548
